//
// Generated by NVIDIA NVVM Compiler
//
// Compiler Build ID: CL-36424714
// Cuda compilation tools, release 13.0, V13.0.88
// Based on NVVM 20.0.0
//

.version 9.0
.target sm_100
.address_size 64

	// .globl	_Z20MatrixMulKernel_GranPfS_S_i
// _ZZ20MatrixMulKernel_GranPfS_S_iE4ds_M has been demoted
// _ZZ20MatrixMulKernel_GranPfS_S_iE4ds_N has been demoted
// _ZZ20MatrixMulKernel_GranPfS_S_iE6ds_N_N has been demoted

.visible .entry _Z20MatrixMulKernel_GranPfS_S_i(
	.param .u64 .ptr .align 1 _Z20MatrixMulKernel_GranPfS_S_i_param_0,
	.param .u64 .ptr .align 1 _Z20MatrixMulKernel_GranPfS_S_i_param_1,
	.param .u64 .ptr .align 1 _Z20MatrixMulKernel_GranPfS_S_i_param_2,
	.param .u32 _Z20MatrixMulKernel_GranPfS_S_i_param_3
)
{
	.reg .pred 	%p<4>;
	.reg .b32 	%r<41>;
	.reg .b32 	%f<174>;
	.reg .b64 	%rd<23>;
	// demoted variable
	.shared .align 4 .b8 _ZZ20MatrixMulKernel_GranPfS_S_iE4ds_M[4096];
	// demoted variable
	.shared .align 4 .b8 _ZZ20MatrixMulKernel_GranPfS_S_iE4ds_N[4096];
	// demoted variable
	.shared .align 4 .b8 _ZZ20MatrixMulKernel_GranPfS_S_iE6ds_N_N[4096];
	ld.param.u64 	%rd7, [_Z20MatrixMulKernel_GranPfS_S_i_param_0];
	ld.param.u64 	%rd9, [_Z20MatrixMulKernel_GranPfS_S_i_param_1];
	ld.param.u64 	%rd8, [_Z20MatrixMulKernel_GranPfS_S_i_param_2];
	ld.param.u32 	%r23, [_Z20MatrixMulKernel_GranPfS_S_i_param_3];
	cvta.to.global.u64 	%rd1, %rd9;
	mov.u32 	%r24, %ctaid.x;
	mov.u32 	%r25, %ctaid.y;
	mov.u32 	%r1, %tid.x;
	mov.u32 	%r2, %tid.y;
	shl.b32 	%r26, %r25, 5;
	add.s32 	%r3, %r26, %r2;
	shl.b32 	%r4, %r24, 6;
	add.s32 	%r27, %r4, %r1;
	max.s32 	%r28, %r3, %r27;
	setp.ge.s32 	%p1, %r28, %r23;
	@%p1 bra 	$L__BB0_5;
	setp.lt.u32 	%p2, %r23, 32;
	mov.f32 	%f172, 0f00000000;
	mov.f32 	%f173, %f172;
	@%p2 bra 	$L__BB0_4;
	shl.b32 	%r29, %r2, 7;
	mov.u32 	%r30, _ZZ20MatrixMulKernel_GranPfS_S_iE4ds_M;
	add.s32 	%r6, %r30, %r29;
	shl.b32 	%r31, %r1, 2;
	add.s32 	%r7, %r6, %r31;
	mov.u32 	%r32, _ZZ20MatrixMulKernel_GranPfS_S_iE4ds_N;
	add.s32 	%r10, %r32, %r31;
	add.s32 	%r8, %r10, %r29;
	mov.u32 	%r33, _ZZ20MatrixMulKernel_GranPfS_S_iE6ds_N_N;
	add.s32 	%r11, %r33, %r31;
	add.s32 	%r9, %r11, %r29;
	shr.u32 	%r34, %r23, 5;
	neg.s32 	%r40, %r34;
	mad.lo.s32 	%r39, %r23, %r3, %r1;
	mul.lo.s32 	%r35, %r2, %r23;
	cvt.u64.u32 	%rd10, %r35;
	cvt.u64.u32 	%rd11, %r27;
	add.s64 	%rd12, %rd10, %rd11;
	shl.b64 	%rd13, %rd12, 2;
	add.s64 	%rd14, %rd13, %rd1;
	add.s64 	%rd22, %rd14, 128;
	shl.b32 	%r14, %r23, 5;
	mul.wide.u32 	%rd3, %r14, 4;
	add.s32 	%r36, %r1, %r35;
	add.s32 	%r38, %r36, %r4;
	cvta.to.global.u64 	%rd4, %rd7;
	mov.f32 	%f173, 0f00000000;
	mov.f32 	%f172, %f173;
$L__BB0_3:
	mul.wide.s32 	%rd15, %r39, 4;
	add.s64 	%rd16, %rd4, %rd15;
	ld.global.f32 	%f9, [%rd16];
	st.shared.f32 	[%r7], %f9;
	mul.wide.u32 	%rd17, %r38, 4;
	add.s64 	%rd18, %rd1, %rd17;
	ld.global.f32 	%f10, [%rd18];
	st.shared.f32 	[%r8], %f10;
	ld.global.f32 	%f11, [%rd22];
	st.shared.f32 	[%r9], %f11;
	bar.sync 	0;
	ld.shared.f32 	%f12, [%r6];
	ld.shared.f32 	%f13, [%r10];
	fma.rn.f32 	%f14, %f12, %f13, %f172;
	ld.shared.f32 	%f15, [%r11];
	fma.rn.f32 	%f16, %f12, %f15, %f173;
	ld.shared.f32 	%f17, [%r6+4];
	ld.shared.f32 	%f18, [%r10+128];
	fma.rn.f32 	%f19, %f17, %f18, %f14;
	ld.shared.f32 	%f20, [%r11+128];
	fma.rn.f32 	%f21, %f17, %f20, %f16;
	ld.shared.f32 	%f22, [%r6+8];
	ld.shared.f32 	%f23, [%r10+256];
	fma.rn.f32 	%f24, %f22, %f23, %f19;
	ld.shared.f32 	%f25, [%r11+256];
	fma.rn.f32 	%f26, %f22, %f25, %f21;
	ld.shared.f32 	%f27, [%r6+12];
	ld.shared.f32 	%f28, [%r10+384];
	fma.rn.f32 	%f29, %f27, %f28, %f24;
	ld.shared.f32 	%f30, [%r11+384];
	fma.rn.f32 	%f31, %f27, %f30, %f26;
	ld.shared.f32 	%f32, [%r6+16];
	ld.shared.f32 	%f33, [%r10+512];
	fma.rn.f32 	%f34, %f32, %f33, %f29;
	ld.shared.f32 	%f35, [%r11+512];
	fma.rn.f32 	%f36, %f32, %f35, %f31;
	ld.shared.f32 	%f37, [%r6+20];
	ld.shared.f32 	%f38, [%r10+640];
	fma.rn.f32 	%f39, %f37, %f38, %f34;
	ld.shared.f32 	%f40, [%r11+640];
	fma.rn.f32 	%f41, %f37, %f40, %f36;
	ld.shared.f32 	%f42, [%r6+24];
	ld.shared.f32 	%f43, [%r10+768];
	fma.rn.f32 	%f44, %f42, %f43, %f39;
	ld.shared.f32 	%f45, [%r11+768];
	fma.rn.f32 	%f46, %f42, %f45, %f41;
	ld.shared.f32 	%f47, [%r6+28];
	ld.shared.f32 	%f48, [%r10+896];
	fma.rn.f32 	%f49, %f47, %f48, %f44;
	ld.shared.f32 	%f50, [%r11+896];
	fma.rn.f32 	%f51, %f47, %f50, %f46;
	ld.shared.f32 	%f52, [%r6+32];
	ld.shared.f32 	%f53, [%r10+1024];
	fma.rn.f32 	%f54, %f52, %f53, %f49;
	ld.shared.f32 	%f55, [%r11+1024];
	fma.rn.f32 	%f56, %f52, %f55, %f51;
	ld.shared.f32 	%f57, [%r6+36];
	ld.shared.f32 	%f58, [%r10+1152];
	fma.rn.f32 	%f59, %f57, %f58, %f54;
	ld.shared.f32 	%f60, [%r11+1152];
	fma.rn.f32 	%f61, %f57, %f60, %f56;
	ld.shared.f32 	%f62, [%r6+40];
	ld.shared.f32 	%f63, [%r10+1280];
	fma.rn.f32 	%f64, %f62, %f63, %f59;
	ld.shared.f32 	%f65, [%r11+1280];
	fma.rn.f32 	%f66, %f62, %f65, %f61;
	ld.shared.f32 	%f67, [%r6+44];
	ld.shared.f32 	%f68, [%r10+1408];
	fma.rn.f32 	%f69, %f67, %f68, %f64;
	ld.shared.f32 	%f70, [%r11+1408];
	fma.rn.f32 	%f71, %f67, %f70, %f66;
	ld.shared.f32 	%f72, [%r6+48];
	ld.shared.f32 	%f73, [%r10+1536];
	fma.rn.f32 	%f74, %f72, %f73, %f69;
	ld.shared.f32 	%f75, [%r11+1536];
	fma.rn.f32 	%f76, %f72, %f75, %f71;
	ld.shared.f32 	%f77, [%r6+52];
	ld.shared.f32 	%f78, [%r10+1664];
	fma.rn.f32 	%f79, %f77, %f78, %f74;
	ld.shared.f32 	%f80, [%r11+1664];
	fma.rn.f32 	%f81, %f77, %f80, %f76;
	ld.shared.f32 	%f82, [%r6+56];
	ld.shared.f32 	%f83, [%r10+1792];
	fma.rn.f32 	%f84, %f82, %f83, %f79;
	ld.shared.f32 	%f85, [%r11+1792];
	fma.rn.f32 	%f86, %f82, %f85, %f81;
	ld.shared.f32 	%f87, [%r6+60];
	ld.shared.f32 	%f88, [%r10+1920];
	fma.rn.f32 	%f89, %f87, %f88, %f84;
	ld.shared.f32 	%f90, [%r11+1920];
	fma.rn.f32 	%f91, %f87, %f90, %f86;
	ld.shared.f32 	%f92, [%r6+64];
	ld.shared.f32 	%f93, [%r10+2048];
	fma.rn.f32 	%f94, %f92, %f93, %f89;
	ld.shared.f32 	%f95, [%r11+2048];
	fma.rn.f32 	%f96, %f92, %f95, %f91;
	ld.shared.f32 	%f97, [%r6+68];
	ld.shared.f32 	%f98, [%r10+2176];
	fma.rn.f32 	%f99, %f97, %f98, %f94;
	ld.shared.f32 	%f100, [%r11+2176];
	fma.rn.f32 	%f101, %f97, %f100, %f96;
	ld.shared.f32 	%f102, [%r6+72];
	ld.shared.f32 	%f103, [%r10+2304];
	fma.rn.f32 	%f104, %f102, %f103, %f99;
	ld.shared.f32 	%f105, [%r11+2304];
	fma.rn.f32 	%f106, %f102, %f105, %f101;
	ld.shared.f32 	%f107, [%r6+76];
	ld.shared.f32 	%f108, [%r10+2432];
	fma.rn.f32 	%f109, %f107, %f108, %f104;
	ld.shared.f32 	%f110, [%r11+2432];
	fma.rn.f32 	%f111, %f107, %f110, %f106;
	ld.shared.f32 	%f112, [%r6+80];
	ld.shared.f32 	%f113, [%r10+2560];
	fma.rn.f32 	%f114, %f112, %f113, %f109;
	ld.shared.f32 	%f115, [%r11+2560];
	fma.rn.f32 	%f116, %f112, %f115, %f111;
	ld.shared.f32 	%f117, [%r6+84];
	ld.shared.f32 	%f118, [%r10+2688];
	fma.rn.f32 	%f119, %f117, %f118, %f114;
	ld.shared.f32 	%f120, [%r11+2688];
	fma.rn.f32 	%f121, %f117, %f120, %f116;
	ld.shared.f32 	%f122, [%r6+88];
	ld.shared.f32 	%f123, [%r10+2816];
	fma.rn.f32 	%f124, %f122, %f123, %f119;
	ld.shared.f32 	%f125, [%r11+2816];
	fma.rn.f32 	%f126, %f122, %f125, %f121;
	ld.shared.f32 	%f127, [%r6+92];
	ld.shared.f32 	%f128, [%r10+2944];
	fma.rn.f32 	%f129, %f127, %f128, %f124;
	ld.shared.f32 	%f130, [%r11+2944];
	fma.rn.f32 	%f131, %f127, %f130, %f126;
	ld.shared.f32 	%f132, [%r6+96];
	ld.shared.f32 	%f133, [%r10+3072];
	fma.rn.f32 	%f134, %f132, %f133, %f129;
	ld.shared.f32 	%f135, [%r11+3072];
	fma.rn.f32 	%f136, %f132, %f135, %f131;
	ld.shared.f32 	%f137, [%r6+100];
	ld.shared.f32 	%f138, [%r10+3200];
	fma.rn.f32 	%f139, %f137, %f138, %f134;
	ld.shared.f32 	%f140, [%r11+3200];
	fma.rn.f32 	%f141, %f137, %f140, %f136;
	ld.shared.f32 	%f142, [%r6+104];
	ld.shared.f32 	%f143, [%r10+3328];
	fma.rn.f32 	%f144, %f142, %f143, %f139;
	ld.shared.f32 	%f145, [%r11+3328];
	fma.rn.f32 	%f146, %f142, %f145, %f141;
	ld.shared.f32 	%f147, [%r6+108];
	ld.shared.f32 	%f148, [%r10+3456];
	fma.rn.f32 	%f149, %f147, %f148, %f144;
	ld.shared.f32 	%f150, [%r11+3456];
	fma.rn.f32 	%f151, %f147, %f150, %f146;
	ld.shared.f32 	%f152, [%r6+112];
	ld.shared.f32 	%f153, [%r10+3584];
	fma.rn.f32 	%f154, %f152, %f153, %f149;
	ld.shared.f32 	%f155, [%r11+3584];
	fma.rn.f32 	%f156, %f152, %f155, %f151;
	ld.shared.f32 	%f157, [%r6+116];
	ld.shared.f32 	%f158, [%r10+3712];
	fma.rn.f32 	%f159, %f157, %f158, %f154;
	ld.shared.f32 	%f160, [%r11+3712];
	fma.rn.f32 	%f161, %f157, %f160, %f156;
	ld.shared.f32 	%f162, [%r6+120];
	ld.shared.f32 	%f163, [%r10+3840];
	fma.rn.f32 	%f164, %f162, %f163, %f159;
	ld.shared.f32 	%f165, [%r11+3840];
	fma.rn.f32 	%f166, %f162, %f165, %f161;
	ld.shared.f32 	%f167, [%r6+124];
	ld.shared.f32 	%f168, [%r10+3968];
	fma.rn.f32 	%f172, %f167, %f168, %f164;
	ld.shared.f32 	%f169, [%r11+3968];
	fma.rn.f32 	%f173, %f167, %f169, %f166;
	bar.sync 	0;
	add.s32 	%r40, %r40, 1;
	setp.ne.s32 	%p3, %r40, 0;
	add.s32 	%r39, %r39, 32;
	add.s64 	%rd22, %rd22, %rd3;
	add.s32 	%r38, %r38, %r14;
	@%p3 bra 	$L__BB0_3;
$L__BB0_4:
	mad.lo.s32 	%r37, %r23, %r3, %r27;
	cvta.to.global.u64 	%rd19, %rd8;
	mul.wide.u32 	%rd20, %r37, 4;
	add.s64 	%rd21, %rd19, %rd20;
	st.global.f32 	[%rd21], %f172;
	st.global.f32 	[%rd21+128], %f173;
$L__BB0_5:
	ret;

}


// ===== COMPILED SASS (sm_100) =====

	.target	sm_100

	.elftype	@"ET_EXEC"


//--------------------- .note.nv.tkinfo           --------------------------
	.section	.note.nv.tkinfo,"",@"SHT_NOTE"
	.sectionflags	@"SHF_NOTE_NV_TKINFO"
	.tkinfo
        /*0018*/ 	.word	0x00000002
        /*0030*/ 	.string	""
        /*0030*/ 	.string	"ptxas"
        /*0030*/ 	.string	"Cuda compilation tools, release 13.0, V13.0.88"
        /*0030*/ 	.string	"Build cuda_13.0.r13.0/compiler.36424714_0"
        /*0030*/ 	.string	"-arch sm_100 -m 64 "



//--------------------- .note.nv.cuinfo           --------------------------
	.section	.note.nv.cuinfo,"",@"SHT_NOTE"
	.sectionflags	@"SHF_NOTE_NV_CUINFO"
        /*0018*/ 	.short	0x0002
        /*001a*/ 	.short	0x0064
        /*001c*/ 	.short	0x0082
	.zero		2


//--------------------- .nv.info                  --------------------------
	.section	.nv.info,"",@"SHT_CUDA_INFO"
	.align	4


	//----- nvinfo : EIATTR_REGCOUNT
	.align		4
        /*0000*/ 	.byte	0x04, 0x2f
        /*0002*/ 	.short	(.L_1 - .L_0)
	.align		4
.L_0:
        /*0004*/ 	.word	index@(_Z20MatrixMulKernel_GranPfS_S_i)
        /*0008*/ 	.word	0x00000020


	//----- nvinfo : EIATTR_FRAME_SIZE
	.align		4
.L_1:
        /*000c*/ 	.byte	0x04, 0x11
        /*000e*/ 	.short	(.L_3 - .L_2)
	.align		4
.L_2:
        /*0010*/ 	.word	index@(_Z20MatrixMulKernel_GranPfS_S_i)
        /*0014*/ 	.word	0x00000000


	//----- nvinfo : EIATTR_MIN_STACK_SIZE
	.align		4
.L_3:
        /*0018*/ 	.byte	0x04, 0x12
        /*001a*/ 	.short	(.L_5 - .L_4)
	.align		4
.L_4:
        /*001c*/ 	.word	index@(_Z20MatrixMulKernel_GranPfS_S_i)
        /*0020*/ 	.word	0x00000000
.L_5:


//--------------------- .nv.compat                --------------------------
	.section	.nv.compat,"",@"SHT_CUDA_COMPAT_INFO"
	.align	4
        /*0000*/ 	.byte	0x02, 0x09, 0x00, 0x00, 0x02, 0x02, 0x01, 0x00, 0x02, 0x05, 0x05, 0x00, 0x03, 0x07, 0x01, 0x01
        /*0010*/ 	.byte	0x02, 0x03, 0x00, 0x00, 0x02, 0x06, 0x01, 0x00, 0x04, 0x0b, 0x08, 0x00, 0x09, 0x00, 0x00, 0x00
        /*0020*/ 	.byte	0x00, 0x00, 0x00, 0x00


//--------------------- .nv.info._Z20MatrixMulKernel_GranPfS_S_i --------------------------
	.section	.nv.info._Z20MatrixMulKernel_GranPfS_S_i,"",@"SHT_CUDA_INFO"
	.sectionflags	@""
	.align	4


	//----- nvinfo : EIATTR_CUDA_API_VERSION
	.align		4
        /*0000*/ 	.byte	0x04, 0x37
        /*0002*/ 	.short	(.L_7 - .L_6)
.L_6:
        /*0004*/ 	.word	0x00000082


	//----- nvinfo : EIATTR_KPARAM_INFO
	.align		4
.L_7:
        /*0008*/ 	.byte	0x04, 0x17
        /*000a*/ 	.short	(.L_9 - .L_8)
.L_8:
        /*000c*/ 	.word	0x00000000
        /*0010*/ 	.short	0x0003
        /*0012*/ 	.short	0x0018
        /*0014*/ 	.byte	0x00, 0xf0, 0x11, 0x00


	//----- nvinfo : EIATTR_KPARAM_INFO
	.align		4
.L_9:
        /*0018*/ 	.byte	0x04, 0x17
        /*001a*/ 	.short	(.L_11 - .L_10)
.L_10:
        /*001c*/ 	.word	0x00000000
        /*0020*/ 	.short	0x0002
        /*0022*/ 	.short	0x0010
        /*0024*/ 	.byte	0x00, 0xf5, 0x21, 0x00


	//----- nvinfo : EIATTR_KPARAM_INFO
	.align		4
.L_11:
        /*0028*/ 	.byte	0x04, 0x17
        /*002a*/ 	.short	(.L_13 - .L_12)
.L_12:
        /*002c*/ 	.word	0x00000000
        /*0030*/ 	.short	0x0001
        /*0032*/ 	.short	0x0008
        /*0034*/ 	.byte	0x00, 0xf5, 0x21, 0x00


	//----- nvinfo : EIATTR_KPARAM_INFO
	.align		4
.L_13:
        /*0038*/ 	.byte	0x04, 0x17
        /*003a*/ 	.short	(.L_15 - .L_14)
.L_14:
        /*003c*/ 	.word	0x00000000
        /*0040*/ 	.short	0x0000
        /*0042*/ 	.short	0x0000
        /*0044*/ 	.byte	0x00, 0xf5, 0x21, 0x00


	//----- nvinfo : EIATTR_SPARSE_MMA_MASK
	.align		4
.L_15:
        /*0048*/ 	.byte	0x03, 0x50
        /*004a*/ 	.short	0x0000


	//----- nvinfo : EIATTR_MAXREG_COUNT
	.align		4
        /*004c*/ 	.byte	0x03, 0x1b
        /*004e*/ 	.short	0x00ff


	//----- nvinfo : EIATTR_NUM_BARRIERS
	.align		4
        /*0050*/ 	.byte	0x02, 0x4c
        /*0052*/ 	.byte	0x01
	.zero		1


	//----- nvinfo : EIATTR_MERCURY_ISA_VERSION
	.align		4
        /*0054*/ 	.byte	0x03, 0x5f
        /*0056*/ 	.short	0x0101


	//----- nvinfo : EIATTR_VRC_CTA_INIT_COUNT
	.align		4
        /*0058*/ 	.byte	0x02, 0x4a
	.zero		1
	.zero		1


	//----- nvinfo : EIATTR_EXIT_INSTR_OFFSETS
	.align		4
        /*005c*/ 	.byte	0x04, 0x1c
        /*005e*/ 	.short	(.L_17 - .L_16)


	//   ....[0]....
.L_16:
        /*0060*/ 	.word	0x000000a0


	//   ....[1]....
        /*0064*/ 	.word	0x00000cc0


	//----- nvinfo : EIATTR_CBANK_PARAM_SIZE
	.align		4
.L_17:
        /*0068*/ 	.byte	0x03, 0x19
        /*006a*/ 	.short	0x001c


	//----- nvinfo : EIATTR_PARAM_CBANK
	.align		4
        /*006c*/ 	.byte	0x04, 0x0a
        /*006e*/ 	.short	(.L_19 - .L_18)
	.align		4
.L_18:
        /*0070*/ 	.word	index@(.nv.constant0._Z20MatrixMulKernel_GranPfS_S_i)
        /*0074*/ 	.short	0x0380
        /*0076*/ 	.short	0x001c


	//----- nvinfo : EIATTR_SW_WAR
	.align		4
.L_19:
        /*0078*/ 	.byte	0x04, 0x36
        /*007a*/ 	.short	(.L_21 - .L_20)
.L_20:
        /*007c*/ 	.word	0x00000008
.L_21:


//--------------------- .nv.callgraph             --------------------------
	.section	.nv.callgraph,"",@"SHT_CUDA_CALLGRAPH"
	.align	4
	.sectionentsize	8
	.align		4
        /*0000*/ 	.word	0x00000000
	.align		4
        /*0004*/ 	.word	0xffffffff
	.align		4
        /*0008*/ 	.word	0x00000000
	.align		4
        /*000c*/ 	.word	0xfffffffe
	.align		4
        /*0010*/ 	.word	0x00000000
	.align		4
        /*0014*/ 	.word	0xfffffffd
	.align		4
        /*0018*/ 	.word	0x00000000
	.align		4
        /*001c*/ 	.word	0xfffffffc


//--------------------- .text._Z20MatrixMulKernel_GranPfS_S_i --------------------------
	.section	.text._Z20MatrixMulKernel_GranPfS_S_i,"ax",@progbits
	.align	128
        .global         _Z20MatrixMulKernel_GranPfS_S_i
        .type           _Z20MatrixMulKernel_GranPfS_S_i,@function
        .size           _Z20MatrixMulKernel_GranPfS_S_i,(.L_x_3 - _Z20MatrixMulKernel_GranPfS_S_i)
        .other          _Z20MatrixMulKernel_GranPfS_S_i,@"STO_CUDA_ENTRY STV_DEFAULT"
_Z20MatrixMulKernel_GranPfS_S_i:
.text._Z20MatrixMulKernel_GranPfS_S_i:
[----:B------:R-:W-:Y:S01]  /*0000*/  LDC R1, c[0x0][0x37c] ;  /* 0x0000df00ff017b82 */ /* 0x000fe20000000800 */
[----:B------:R-:W0:Y:S07]  /*0010*/  S2R R0, SR_CTAID.Y ;  /* 0x0000000000007919 */ /* 0x000e2e0000002600 */
[----:B------:R-:W1:Y:S01]  /*0020*/  LDC R8, c[0x0][0x398] ;  /* 0x0000e600ff087b82 */ /* 0x000e620000000800 */
[----:B------:R-:W0:Y:S01]  /*0030*/  S2R R5, SR_TID.Y ;  /* 0x0000000000057919 */ /* 0x000e220000002200 */
[----:B------:R-:W2:Y:S01]  /*0040*/  S2R R4, SR_CTAID.X ;  /* 0x0000000000047919 */ /* 0x000ea20000002500 */
[----:B------:R-:W2:Y:S01]  /*0050*/  S2R R17, SR_TID.X ;  /* 0x0000000000117919 */ /* 0x000ea20000002100 */
[----:B0-----:R-:W-:-:S02]  /*0060*/  LEA R0, R0, R5, 0x5 ;  /* 0x0000000500007211 */ /* 0x001fc400078e28ff */
[----:B--2---:R-:W-:-:S04]  /*0070*/  LEA R3, R4, R17, 0x6 ;  /* 0x0000001104037211 */ /* 0x004fc800078e30ff */
[----:B------:R-:W-:-:S04]  /*0080*/  VIMNMX R2, PT, PT, R0, R3, !PT ;  /* 0x0000000300027248 */ /* 0x000fc80007fe0100 */
[----:B-1----:R-:W-:-:S13]  /*0090*/  ISETP.GE.AND P0, PT, R2, R8, PT ;  /* 0x000000080200720c */ /* 0x002fda0003f06270 */
[----:B------:R-:W-:Y:S05]  /*00a0*/  @P0 EXIT ;  /* 0x000000000000094d */ /* 0x000fea0003800000 */
[----:B------:R-:W0:Y:S01]  /*00b0*/  LDC.64 R22, c[0x0][0x390] ;  /* 0x0000e400ff167b82 */ /* 0x000e220000000a00 */
[----:B------:R-:W-:Y:S01]  /*00c0*/  ISETP.GE.U32.AND P0, PT, R8, 0x20, PT ;  /* 0x000000200800780c */ /* 0x000fe20003f06070 */
[----:B------:R-:W-:Y:S01]  /*00d0*/  IMAD R7, R0, R8, R3 ;  /* 0x0000000800077224 */ /* 0x000fe200078e0203 */
[----:B------:R-:W1:Y:S01]  /*00e0*/  LDCU.64 UR8, c[0x0][0x358] ;  /* 0x00006b00ff0877ac */ /* 0x000e620008000a00 */
[----:B------:R-:W-:Y:S01]  /*00f0*/  HFMA2 R19, -RZ, RZ, 0, 0 ;  /* 0x00000000ff137431 */ /* 0x000fe200000001ff */
[----:B------:R-:W-:Y:S01]  /*0100*/  MOV R25, RZ ;  /* 0x000000ff00197202 */ /* 0x000fe20000000f00 */
[----:B0-----:R-:W-:-:S08]  /*0110*/  IMAD.WIDE.U32 R22, R7, 0x4, R22 ;  /* 0x0000000407167825 */ /* 0x001fd000078e0016 */
[----:B-1----:R-:W-:Y:S05]  /*0120*/  @!P0 BRA `(.L_x_0) ;  /* 0x0000000800dc8947 */ /* 0x002fea0003800000 */
[----:B------:R-:W0:Y:S01]  /*0130*/  S2UR UR6, SR_CgaCtaId ;  /* 0x00000000000679c3 */ /* 0x000e220000008800 */
[----:B------:R-:W1:Y:S01]  /*0140*/  LDCU.64 UR4, c[0x0][0x388] ;  /* 0x00007100ff0477ac */ /* 0x000e620008000a00 */
[-C--:B------:R-:W-:Y:S01]  /*0150*/  IMAD R2, R5, R8.reuse, RZ ;  /* 0x0000000805027224 */ /* 0x080fe200078e02ff */
[----:B------:R-:W-:Y:S01]  /*0160*/  MOV R25, RZ ;  /* 0x000000ff00197202 */ /* 0x000fe20000000f00 */
[----:B------:R-:W-:Y:S01]  /*0170*/  IMAD R0, R0, R8, R17 ;  /* 0x0000000800007224 */ /* 0x000fe200078e0211 */
[----:B------:R-:W-:Y:S02]  /*0180*/  MOV R19, RZ ;  /* 0x000000ff00137202 */ /* 0x000fe40000000f00 */
[----:B------:R-:W-:Y:S02]  /*0190*/  IADD3 R21, P0, PT, R3, R2, RZ ;  /* 0x0000000203157210 */ /* 0x000fe40007f1e0ff */
[----:B------:R-:W-:Y:S02]  /*01a0*/  IADD3 R2, PT, PT, R2, R17, RZ ;  /* 0x0000001102027210 */ /* 0x000fe40007ffe0ff */
[----:B------:R-:W-:-:S02]  /*01b0*/  IADD3.X R6, PT, PT, RZ, RZ, RZ, P0, !PT ;  /* 0x000000ffff067210 */ /* 0x000fc400007fe4ff */
[----:B------:R-:W-:Y:S02]  /*01c0*/  LEA R3, R4, R2, 0x6 ;  /* 0x0000000204037211 */ /* 0x000fe400078e30ff */
[----:B------:R-:W-:Y:S02]  /*01d0*/  SHF.R.U32.HI R2, RZ, 0x5, R8 ;  /* 0x00000005ff027819 */ /* 0x000fe40000011608 */
[----:B------:R-:W-:Y:S02]  /*01e0*/  SHF.L.U32 R4, R8, 0x5, RZ ;  /* 0x0000000508047819 */ /* 0x000fe400000006ff */
[C---:B-1----:R-:W-:Y:S01]  /*01f0*/  LEA R20, P0, R21.reuse, UR4, 0x2 ;  /* 0x0000000415147c11 */ /* 0x042fe2000f8010ff */
[----:B------:R-:W-:Y:S01]  /*0200*/  UMOV UR4, 0x400 ;  /* 0x0000040000047882 */ /* 0x000fe20000000000 */
[----:B------:R-:W-:Y:S02]  /*0210*/  IADD3 R2, PT, PT, -R2, RZ, RZ ;  /* 0x000000ff02027210 */ /* 0x000fe40007ffe1ff */
[----:B------:R-:W-:Y:S01]  /*0220*/  LEA.HI.X R21, R21, UR5, R6, 0x2, P0 ;  /* 0x0000000515157c11 */ /* 0x000fe200080f1406 */
[----:B0-----:R-:W-:Y:S01]  /*0230*/  ULEA UR7, UR6, UR4, 0x18 ;  /* 0x0000000406077291 */ /* 0x001fe2000f8ec0ff */
[----:B------:R-:W-:Y:S01]  /*0240*/  IADD3 R20, P0, PT, R20, 0x80, RZ ;  /* 0x0000008014147810 */ /* 0x000fe20007f1e0ff */
[----:B------:R-:W-:-:S02]  /*0250*/  UIADD3 UR5, UPT, UPT, UR4, 0x1000, URZ ;  /* 0x0000100004057890 */ /* 0x000fc4000fffe0ff */
[----:B------:R-:W-:Y:S01]  /*0260*/  UIADD3 UR4, UPT, UPT, UR4, 0x2000, URZ ;  /* 0x0000200004047890 */ /* 0x000fe2000fffe0ff */
[----:B------:R-:W-:Y:S01]  /*0270*/  IADD3.X R21, PT, PT, RZ, R21, RZ, P0, !PT ;  /* 0x00000015ff157210 */ /* 0x000fe200007fe4ff */
[----:B------:R-:W-:Y:S01]  /*0280*/  ULEA UR5, UR6, UR5, 0x18 ;  /* 0x0000000506057291 */ /* 0x000fe2000f8ec0ff */
[----:B------:R-:W-:Y:S01]  /*0290*/  LEA R18, R5, UR7, 0x7 ;  /* 0x0000000705127c11 */ /* 0x000fe2000f8e38ff */
[----:B------:R-:W-:-:S04]  /*02a0*/  ULEA UR4, UR6, UR4, 0x18 ;  /* 0x0000000406047291 */ /* 0x000fc8000f8ec0ff */
[C---:B------:R-:W-:Y:S02]  /*02b0*/  LEA R16, R17.reuse, UR5, 0x2 ;  /* 0x0000000511107c11 */ /* 0x040fe4000f8e10ff */
[----:B------:R-:W-:Y:S02]  /*02c0*/  LEA R6, R17, UR4, 0x2 ;  /* 0x0000000411067c11 */ /* 0x000fe4000f8e10ff */
[----:B------:R-:W-:Y:S02]  /*02d0*/  LEA R7, R5, R16, 0x7 ;  /* 0x0000001005077211 */ /* 0x000fe400078e38ff */
[----:B------:R-:W-:Y:S02]  /*02e0*/  LEA R17, R17, R18, 0x2 ;  /* 0x0000001211117211 */ /* 0x000fe400078e10ff */
[----:B------:R-:W-:-:S07]  /*02f0*/  LEA R5, R5, R6, 0x7 ;  /* 0x0000000605057211 */ /* 0x000fce00078e38ff */
.L_x_1:
[----:B------:R-:W0:Y:S01]  /*0300*/  LDC.64 R8, c[0x0][0x380] ;  /* 0x0000e000ff087b82 */ /* 0x000e220000000a00 */
[----:B------:R-:W2:Y:S07]  /*0310*/  LDG.E R28, desc[UR8][R20.64] ;  /* 0x00000008141c7981 */ /* 0x000eae000c1e1900 */
[----:B------:R-:W1:Y:S01]  /*0320*/  LDC.64 R10, c[0x0][0x388] ;  /* 0x0000e200ff0a7b82 */ /* 0x000e620000000a00 */
[----:B0-----:R-:W-:-:S05]  /*0330*/  IMAD.WIDE R8, R0, 0x4, R8 ;  /* 0x0000000400087825 */ /* 0x001fca00078e0208 */
[----:B------:R-:W3:Y:S01]  /*0340*/  LDG.E R24, desc[UR8][R8.64] ;  /* 0x0000000808187981 */ /* 0x000ee2000c1e1900 */
[----:B-1----:R-:W-:-:S06]  /*0350*/  IMAD.WIDE.U32 R10, R3, 0x4, R10 ;  /* 0x00000004030a7825 */ /* 0x002fcc00078e000a */
[----:B------:R-:W4:Y:S04]  /*0360*/  LDG.E R10, desc[UR8][R10.64] ;  /* 0x000000080a0a7981 */ /* 0x000f28000c1e1900 */
[----:B---3--:R-:W-:Y:S04]  /*0370*/  STS [R17], R24 ;  /* 0x0000001811007388 */ /* 0x008fe80000000800 */
[----:B----4-:R-:W-:Y:S04]  /*0380*/  STS [R7], R10 ;  /* 0x0000000a07007388 */ /* 0x010fe80000000800 */
[----:B--2---:R-:W-:Y:S01]  /*0390*/  STS [R5], R28 ;  /* 0x0000001c05007388 */ /* 0x004fe20000000800 */
[----:B------:R-:W-:Y:S06]  /*03a0*/  BAR.SYNC.DEFER_BLOCKING 0x0 ;  /* 0x0000000000007b1d */ /* 0x000fec0000010000 */
[----:B------:R-:W-:Y:S04]  /*03b0*/  LDS R27, [R16] ;  /* 0x00000000101b7984 */ /* 0x000fe80000000800 */
[----:B------:R-:W0:Y:S04]  /*03c0*/  LDS.128 R12, [R18] ;  /* 0x00000000120c7984 */ /* 0x000e280000000c00 */
[----:B------:R-:W1:Y:S04]  /*03d0*/  LDS R29, [R6] ;  /* 0x00000000061d7984 */ /* 0x000e680000000800 */
[----:B------:R-:W2:Y:S04]  /*03e0*/  LDS R8, [R6+0x80] ;  /* 0x0000800006087984 */ /* 0x000ea80000000800 */
[----:B------:R-:W3:Y:S04]  /*03f0*/  LDS R26, [R16+0x80] ;  /* 0x00008000101a7984 */ /* 0x000ee80000000800 */
[----:B------:R-:W4:Y:S04]  /*0400*/  LDS R11, [R16+0x100] ;  /* 0x00010000100b7984 */ /* 0x000f280000000800 */
[----:B------:R-:W5:Y:S04]  /*0410*/  LDS R9, [R6+0x100] ;  /* 0x0001000006097984 */ /* 0x000f680000000800 */
[----:B------:R-:W5:Y:S01]  /*0420*/  LDS R24, [R6+0x180] ;  /* 0x0001800006187984 */ /* 0x000f620000000800 */
[----:B0-----:R-:W-:-:S03]  /*0430*/  FFMA R27, R12, R27, R19 ;  /* 0x0000001b0c1b7223 */ /* 0x001fc60000000013 */
[----:B------:R-:W-:Y:S01]  /*0440*/  LDS R19, [R16+0x200] ;  /* 0x0002000010137984 */ /* 0x000fe20000000800 */
[----:B-1----:R-:W-:-:S03]  /*0450*/  FFMA R29, R12, R29, R25 ;  /* 0x0000001d0c1d7223 */ /* 0x002fc60000000019 */
[----:B------:R-:W0:Y:S01]  /*0460*/  LDS R12, [R16+0x180] ;  /* 0x00018000100c7984 */ /* 0x000e220000000800 */
[-C--:B--2---:R-:W-:Y:S01]  /*0470*/  FFMA R8, R8, R13.reuse, R29 ;  /* 0x0000000d08087223 */ /* 0x084fe2000000001d */
[----:B---3--:R-:W-:Y:S02]  /*0480*/  FFMA R26, R26, R13, R27 ;  /* 0x0000000d1a1a7223 */ /* 0x008fe4000000001b */
[----:B------:R-:W-:Y:S02]  /*0490*/  LDS R13, [R6+0x200] ;  /* 0x00020000060d7984 */ /* 0x000fe40000000800 */
[-C--:B----4-:R-:W-:Y:S01]  /*04a0*/  FFMA R25, R11, R14.reuse, R26 ;  /* 0x0000000e0b197223 */ /* 0x090fe2000000001a */
[----:B-----5:R-:W-:Y:S02]  /*04b0*/  FFMA R27, R9, R14, R8 ;  /* 0x0000000e091b7223 */ /* 0x020fe40000000008 */
[----:B------:R-:W1:Y:S04]  /*04c0*/  LDS.128 R8, [R18+0x10] ;  /* 0x0000100012087984 */ /* 0x000e680000000c00 */
[----:B------:R-:W2:Y:S01]  /*04d0*/  LDS R14, [R6+0x280] ;  /* 0x00028000060e7984 */ /* 0x000ea20000000800 */
[-C--:B------:R-:W-:Y:S01]  /*04e0*/  FFMA R24, R24, R15.reuse, R27 ;  /* 0x0000000f18187223 */ /* 0x080fe2000000001b */
[----:B0-----:R-:W-:-:S02]  /*04f0*/  FFMA R29, R12, R15, R25 ;  /* 0x0000000f0c1d7223 */ /* 0x001fc40000000019 */
[----:B------:R-:W0:Y:S04]  /*0500*/  LDS R12, [R16+0x280] ;  /* 0x00028000100c7984 */ /* 0x000e280000000800 */
[----:B------:R-:W3:Y:S04]  /*0510*/  LDS R25, [R16+0x300] ;  /* 0x0003000010197984 */ /* 0x000ee80000000800 */
[----:B------:R-:W4:Y:S01]  /*0520*/  LDS R15, [R6+0x300] ;  /* 0x00030000060f7984 */ /* 0x000f220000000800 */
[C---:B-1----:R-:W-:Y:S01]  /*0530*/  FFMA R19, R8.reuse, R19, R29 ;  /* 0x0000001308137223 */ /* 0x042fe2000000001d */
[----:B------:R-:W-:-:S02]  /*0540*/  FFMA R13, R8, R13, R24 ;  /* 0x0000000d080d7223 */ /* 0x000fc40000000018 */
[----:B------:R-:W1:Y:S04]  /*0550*/  LDS R8, [R16+0x380] ;  /* 0x0003800010087984 */ /* 0x000e680000000800 */
[----:B------:R-:W5:Y:S01]  /*0560*/  LDS R24, [R6+0x380] ;  /* 0x0003800006187984 */ /* 0x000f620000000800 */
[-C--:B--2---:R-:W-:Y:S01]  /*0570*/  FFMA R14, R14, R9.reuse, R13 ;  /* 0x000000090e0e7223 */ /* 0x084fe2000000000d */
[----:B0-----:R-:W-:Y:S02]  /*0580*/  FFMA R12, R12, R9, R19 ;  /* 0x000000090c0c7223 */ /* 0x001fe40000000013 */
[----:B------:R-:W-:Y:S02]  /*0590*/  LDS R19, [R16+0x400] ;  /* 0x0004000010137984 */ /* 0x000fe40000000800 */
[----:B---3--:R-:W-:-:S02]  /*05a0*/  FFMA R25, R25, R10, R12 ;  /* 0x0000000a19197223 */ /* 0x008fc4000000000c */
[----:B------:R-:W-:Y:S01]  /*05b0*/  LDS R9, [R6+0x400] ;  /* 0x0004000006097984 */ /* 0x000fe20000000800 */
[----:B----4-:R-:W-:-:S03]  /*05c0*/  FFMA R27, R15, R10, R14 ;  /* 0x0000000a0f1b7223 */ /* 0x010fc6000000000e */
[----:B------:R-:W0:Y:S04]  /*05d0*/  LDS.128 R12, [R18+0x20] ;  /* 0x00002000120c7984 */ /* 0x000e280000000c00 */
[----:B------:R-:W2:Y:S01]  /*05e0*/  LDS R10, [R6+0x480] ;  /* 0x00048000060a7984 */ /* 0x000ea20000000800 */
[----:B-1----:R-:W-:-:S03]  /*05f0*/  FFMA R29, R8, R11, R25 ;  /* 0x0000000b081d7223 */ /* 0x002fc60000000019 */
[----:B------:R-:W1:Y:S01]  /*0600*/  LDS R8, [R16+0x480] ;  /* 0x0004800010087984 */ /* 0x000e620000000800 */
[----:B-----5:R-:W-:-:S03]  /*0610*/  FFMA R24, R24, R11, R27 ;  /* 0x0000000b18187223 */ /* 0x020fc6000000001b */
[----:B------:R-:W3:Y:S04]  /*0620*/  LDS R25, [R16+0x500] ;  /* 0x0005000010197984 */ /* 0x000ee80000000800 */
[----:B------:R-:W4:Y:S01]  /*0630*/  LDS R11, [R6+0x500] ;  /* 0x00050000060b7984 */ /* 0x000f220000000800 */
[C---:B0-----:R-:W-:Y:S01]  /*0640*/  FFMA R19, R12.reuse, R19, R29 ;  /* 0x000000130c137223 */ /* 0x041fe2000000001d */
[----:B------:R-:W-:Y:S02]  /*0650*/  FFMA R9, R12, R9, R24 ;  /* 0x000000090c097223 */ /* 0x000fe40000000018 */
[----:B------:R-:W0:Y:S02]  /*0660*/  LDS R12, [R16+0x580] ;  /* 0x00058000100c7984 */ /* 0x000e240000000800 */
[----:B--2---:R-:W-:-:S02]  /*0670*/  FFMA R10, R10, R13, R9 ;  /* 0x0000000d0a0a7223 */ /* 0x004fc40000000009 */
[----:B------:R-:W2:Y:S01]  /*0680*/  LDS R24, [R6+0x580] ;  /* 0x0005800006187984 */ /* 0x000ea20000000800 */
[----:B-1----:R-:W-:-:S03]  /*0690*/  FFMA R8, R8, R13, R19 ;  /* 0x0000000d08087223 */ /* 0x002fc60000000013 */
[----:B------:R-:W-:Y:S01]  /*06a0*/  LDS R13, [R6+0x600] ;  /* 0x00060000060d7984 */ /* 0x000fe20000000800 */
[----:B---3--:R-:W-:-:S03]  /*06b0*/  FFMA R25, R25, R14, R8 ;  /* 0x0000000e19197223 */ /* 0x008fc60000000008 */
[----:B------:R-:W-:Y:S01]  /*06c0*/  LDS R19, [R16+0x600] ;  /* 0x0006000010137984 */ /* 0x000fe20000000800 */
[----:B----4-:R-:W-:-:S03]  /*06d0*/  FFMA R27, R11, R14, R10 ;  /* 0x0000000e0b1b7223 */ /* 0x010fc6000000000a */
[----:B------:R-:W1:Y:S04]  /*06e0*/  LDS.128 R8, [R18+0x30] ;  /* 0x0000300012087984 */ /* 0x000e680000000c00 */
[----:B------:R-:W3:Y:S01]  /*06f0*/  LDS R14, [R6+0x680] ;  /* 0x00068000060e7984 */ /* 0x000ee20000000800 */
[----:B0-----:R-:W-:-:S03]  /*0700*/  FFMA R29, R12, R15, R25 ;  /* 0x0000000f0c1d7223 */ /* 0x001fc60000000019 */
[----:B------:R-:W0:Y:S01]  /*0710*/  LDS R12, [R16+0x680] ;  /* 0x00068000100c7984 */ /* 0x000e220000000800 */
[----:B--2---:R-:W-:-:S03]  /*0720*/  FFMA R24, R24, R15, R27 ;  /* 0x0000000f18187223 */ /* 0x004fc6000000001b */
[----:B------:R-:W2:Y:S04]  /*0730*/  LDS R25, [R16+0x700] ;  /* 0x0007000010197984 */ /* 0x000ea80000000800 */
[----:B------:R-:W4:Y:S01]  /*0740*/  LDS R15, [R6+0x700] ;  /* 0x00070000060f7984 */ /* 0x000f220000000800 */
[C---:B-1----:R-:W-:Y:S01]  /*0750*/  FFMA R13, R8.reuse, R13, R24 ;  /* 0x0000000d080d7223 */ /* 0x042fe20000000018 */
[----:B------:R-:W-:Y:S02]  /*0760*/  FFMA R19, R8, R19, R29 ;  /* 0x0000001308137223 */ /* 0x000fe4000000001d */
[----:B------:R-:W1:Y:S04]  /*0770*/  LDS R24, [R16+0x780] ;  /* 0x0007800010187984 */ /* 0x000e680000000800 */
[----:B------:R-:W5:Y:S01]  /*0780*/  LDS R8, [R6+0x780] ;  /* 0x0007800006087984 */ /* 0x000f620000000800 */
[-C--:B---3--:R-:W-:Y:S01]  /*0790*/  FFMA R14, R14, R9.reuse, R13 ;  /* 0x000000090e0e7223 */ /* 0x088fe2000000000d */
[----:B0-----:R-:W-:-:S02]  /*07a0*/  FFMA R12, R12, R9, R19 ;  /* 0x000000090c0c7223 */ /* 0x001fc40000000013 */
[----:B------:R-:W-:Y:S02]  /*07b0*/  LDS R9, [R16+0x800] ;  /* 0x0008000010097984 */ /* 0x000fe40000000800 */
[-C--:B--2---:R-:W-:Y:S02]  /*07c0*/  FFMA R19, R25, R10.reuse, R12 ;  /* 0x0000000a19137223 */ /* 0x084fe4000000000c */
[----:B------:R-:W-:Y:S01]  /*07d0*/  LDS R25, [R6+0x800] ;  /* 0x0008000006197984 */ /* 0x000fe20000000800 */
[----:B----4-:R-:W-:-:S03]  /*07e0*/  FFMA R27, R15, R10, R14 ;  /* 0x0000000a0f1b7223 */ /* 0x010fc6000000000e */
[----:B------:R-:W0:Y:S04]  /*07f0*/  LDS.128 R12, [R18+0x40] ;  /* 0x00004000120c7984 */ /* 0x000e280000000c00 */
[----:B------:R-:W2:Y:S01]  /*0800*/  LDS R10, [R16+0x880] ;  /* 0x00088000100a7984 */ /* 0x000ea20000000800 */
[----:B-1----:R-:W-:-:S03]  /*0810*/  FFMA R29, R24, R11, R19 ;  /* 0x0000000b181d7223 */ /* 0x002fc60000000013 */
[----:B------:R-:W-:Y:S01]  /*0820*/  LDS R19, [R6+0x900] ;  /* 0x0009000006137984 */ /* 0x000fe20000000800 */
[----:B-----5:R-:W-:-:S03]  /*0830*/  FFMA R24, R8, R11, R27 ;  /* 0x0000000b08187223 */ /* 0x020fc6000000001b */
[----:B------:R-:W1:Y:S04]  /*0840*/  LDS R8, [R6+0x880] ;  /* 0x0008800006087984 */ /* 0x000e680000000800 */
[----:B------:R-:W3:Y:S01]  /*0850*/  LDS R11, [R16+0x900] ;  /* 0x00090000100b7984 */ /* 0x000ee20000000800 */
[C---:B0-----:R-:W-:Y:S01]  /*0860*/  FFMA R9, R12.reuse, R9, R29 ;  /* 0x000000090c097223 */ /* 0x041fe2000000001d */
[----:B------:R-:W-:Y:S02]  /*0870*/  FFMA R25, R12, R25, R24 ;  /* 0x000000190c197223 */ /* 0x000fe40000000018 */
[----:B------:R-:W0:Y:S01]  /*0880*/  LDS R12, [R16+0x980] ;  /* 0x00098000100c7984 */ /* 0x000e220000000800 */
[----:B--2---:R-:W-:-:S03]  /*0890*/  FFMA R10, R10, R13, R9 ;  /* 0x0000000d0a0a7223 */ /* 0x004fc60000000009 */
[----:B------:R-:W2:Y:S01]  /*08a0*/  LDS R24, [R6+0x980] ;  /* 0x0009800006187984 */ /* 0x000ea20000000800 */
[----:B-1----:R-:W-:-:S03]  /*08b0*/  FFMA R26, R8, R13, R25 ;  /* 0x0000000d081a7223 */ /* 0x002fc60000000019 */
[----:B------:R-:W-:Y:S01]  /*08c0*/  LDS R13, [R16+0xa00] ;  /* 0x000a0000100d7984 */ /* 0x000fe20000000800 */
[-C--:B---3--:R-:W-:Y:S01]  /*08d0*/  FFMA R25, R11, R14.reuse, R10 ;  /* 0x0000000e0b197223 */ /* 0x088fe2000000000a */
[----:B------:R-:W-:Y:S02]  /*08e0*/  FFMA R27, R19, R14, R26 ;  /* 0x0000000e131b7223 */ /* 0x000fe4000000001a */
[----:B------:R-:W1:Y:S04]  /*08f0*/  LDS.128 R8, [R18+0x50] ;  /* 0x0000500012087984 */ /* 0x000e680000000c00 */
[----:B------:R-:W3:Y:S04]  /*0900*/  LDS R19, [R6+0xa00] ;  /* 0x000a000006137984 */ /* 0x000ee80000000800 */
[----:B------:R-:W4:Y:S01]  /*0910*/  LDS R14, [R16+0xa80] ;  /* 0x000a8000100e7984 */ /* 0x000f220000000800 */
[----:B0-----:R-:W-:-:S03]  /*0920*/  FFMA R29, R12, R15, R25 ;  /* 0x0000000f0c1d7223 */ /* 0x001fc60000000019 */
[----:B------:R-:W0:Y:S01]  /*0930*/  LDS R12, [R6+0xa80] ;  /* 0x000a8000060c7984 */ /* 0x000e220000000800 */
[----:B--2---:R-:W-:-:S03]  /*0940*/  FFMA R26, R24, R15, R27 ;  /* 0x0000000f181a7223 */ /* 0x004fc6000000001b */
[----:B------:R-:W2:Y:S04]  /*0950*/  LDS R25, [R16+0xb00] ;  /* 0x000b000010197984 */ /* 0x000ea80000000800 */
[----:B------:R-:W5:Y:S04]  /*0960*/  LDS R15, [R6+0xb00] ;  /* 0x000b0000060f7984 */ /* 0x000f680000000800 */
[----:B------:R-:W5:Y:S01]  /*0970*/  LDS R24, [R16+0xb80] ;  /* 0x000b800010187984 */ /* 0x000f620000000800 */
[C---:B-1----:R-:W-:Y:S01]  /*0980*/  FFMA R13, R8.reuse, R13, R29 ;  /* 0x0000000d080d7223 */ /* 0x042fe2000000001d */
[----:B---3--:R-:W-:-:S02]  /*0990*/  FFMA R19, R8, R19, R26 ;  /* 0x0000001308137223 */ /* 0x008fc4000000001a */
[----:B------:R-:W1:Y:S01]  /*09a0*/  LDS R8, [R6+0xb80] ;  /* 0x000b800006087984 */ /* 0x000e620000000800 */
[-C--:B----4-:R-:W-:Y:S01]  /*09b0*/  FFMA R14, R14, R9.reuse, R13 ;  /* 0x000000090e0e7223 */ /* 0x090fe2000000000d */
[----:B0-----:R-:W-:Y:S02]  /*09c0*/  FFMA R12, R12, R9, R19 ;  /* 0x000000090c0c7223 */ /* 0x001fe40000000013 */
[----:B------:R-:W-:Y:S01]  /*09d0*/  LDS R9, [R16+0xc00] ;  /* 0x000c000010097984 */ /* 0x000fe20000000800 */
[-C--:B--2---:R-:W-:Y:S01]  /*09e0*/  FFMA R25, R25, R10.reuse, R14 ;  /* 0x0000000a19197223 */ /* 0x084fe2000000000e */
[----:B-----5:R-:W-:Y:S02]  /*09f0*/  FFMA R19, R15, R10, R12 ;  /* 0x0000000a0f137223 */ /* 0x020fe4000000000c */
[----:B------:R-:W0:Y:S01]  /*0a00*/  LDS.128 R12, [R18+0x60] ;  /* 0x00006000120c7984 */ /* 0x000e220000000c00 */
[----:B------:R-:W-:-:S03]  /*0a10*/  FFMA R27, R24, R11, R25 ;  /* 0x0000000b181b7223 */ /* 0x000fc60000000019 */
[----:B------:R-:W2:Y:S04]  /*0a20*/  LDS R25, [R6+0xc00] ;  /* 0x000c000006197984 */ /* 0x000ea80000000800 */
[----:B------:R-:W3:Y:S01]  /*0a30*/  LDS R10, [R16+0xc80] ;  /* 0x000c8000100a7984 */ /* 0x000ee20000000800 */
[----:B-1----:R-:W-:-:S03]  /*0a40*/  FFMA R24, R8, R11, R19 ;  /* 0x0000000b08187223 */ /* 0x002fc60000000013 */
[----:B------:R-:W1:Y:S04]  /*0a50*/  LDS R8, [R6+0xc80] ;  /* 0x000c800006087984 */ /* 0x000e680000000800 */
[----:B------:R-:W4:Y:S04]  /*0a60*/  LDS R11, [R16+0xd00] ;  /* 0x000d0000100b7984 */ /* 0x000f280000000800 */
[----:B------:R-:W5:Y:S01]  /*0a70*/  LDS R19, [R6+0xd00] ;  /* 0x000d000006137984 */ /* 0x000f620000000800 */
[C---:B0-----:R-:W-:Y:S01]  /*0a80*/  FFMA R9, R12.reuse, R9, R27 ;  /* 0x000000090c097223 */ /* 0x041fe2000000001b */
[----:B--2---:R-:W-:-:S02]  /*0a90*/  FFMA R25, R12, R25, R24 ;  /* 0x000000190c197223 */ /* 0x004fc40000000018 */
[----:B------:R-:W0:Y:S01]  /*0aa0*/  LDS R12, [R16+0xd80] ;  /* 0x000d8000100c7984 */ /* 0x000e220000000800 */
[----:B---3--:R-:W-:-:S03]  /*0ab0*/  FFMA R10, R10, R13, R9 ;  /* 0x0000000d0a0a7223 */ /* 0x008fc60000000009 */
[----:B------:R-:W2:Y:S01]  /*0ac0*/  LDS R24, [R6+0xd80] ;  /* 0x000d800006187984 */ /* 0x000ea20000000800 */
[----:B-1----:R-:W-:-:S03]  /*0ad0*/  FFMA R26, R8, R13, R25 ;  /* 0x0000000d081a7223 */ /* 0x002fc60000000019 */
[----:B------:R-:W-:Y:S01]  /*0ae0*/  LDS R13, [R16+0xe00] ;  /* 0x000e0000100d7984 */ /* 0x000fe20000000800 */
[----:B----4-:R-:W-:-:S03]  /*0af0*/  FFMA R25, R11, R14, R10 ;  /* 0x0000000e0b197223 */ /* 0x010fc6000000000a */
[----:B------:R-:W1:Y:S01]  /*0b00*/  LDS.128 R8, [R18+0x70] ;  /* 0x0000700012087984 */ /* 0x000e620000000c00 */
[----:B-----5:R-:W-:-:S03]  /*0b10*/  FFMA R27, R19, R14, R26 ;  /* 0x0000000e131b7223 */ /* 0x020fc6000000001a */
[----:B------:R-:W3:Y:S04]  /*0b20*/  LDS R19, [R6+0xe00] ;  /* 0x000e000006137984 */ /* 0x000ee80000000800 */
[----:B------:R-:W4:Y:S01]  /*0b30*/  LDS R14, [R6+0xe80] ;  /* 0x000e8000060e7984 */ /* 0x000f220000000800 */
[----:B0-----:R-:W-:-:S03]  /*0b40*/  FFMA R25, R12, R15, R25 ;  /* 0x0000000f0c197223 */ /* 0x001fc60000000019 */
[----:B------:R-:W0:Y:S01]  /*0b50*/  LDS R12, [R16+0xe80] ;  /* 0x000e8000100c7984 */ /* 0x000e220000000800 */
[----:B--2---:R-:W-:-:S03]  /*0b60*/  FFMA R24, R24, R15, R27 ;  /* 0x0000000f18187223 */ /* 0x004fc6000000001b */
[----:B------:R-:W2:Y:S01]  /*0b70*/  LDS R15, [R16+0xf00] ;  /* 0x000f0000100f7984 */ /* 0x000ea20000000800 */
[----:B-1----:R-:W-:-:S03]  /*0b80*/  FFMA R25, R8, R13, R25 ;  /* 0x0000000d08197223 */ /* 0x002fc60000000019 */
[----:B------:R-:W1:Y:S01]  /*0b90*/  LDS R13, [R6+0xf00] ;  /* 0x000f0000060d7984 */ /* 0x000e620000000800 */
[----:B---3--:R-:W-:-:S03]  /*0ba0*/  FFMA R19, R8, R19, R24 ;  /* 0x0000001308137223 */ /* 0x008fc60000000018 */
[----:B------:R-:W3:Y:S04]  /*0bb0*/  LDS R24, [R16+0xf80] ;  /* 0x000f800010187984 */ /* 0x000ee80000000800 */
[----:B------:R-:W5:Y:S01]  /*0bc0*/  LDS R8, [R6+0xf80] ;  /* 0x000f800006087984 */ /* 0x000f620000000800 */
[----:B------:R-:W-:Y:S01]  /*0bd0*/  IADD3 R2, PT, PT, R2, 0x1, RZ ;  /* 0x0000000102027810 */ /* 0x000fe20007ffe0ff */
[----:B------:R-:W-:Y:S03]  /*0be0*/  BAR.SYNC.DEFER_BLOCKING 0x0 ;  /* 0x0000000000007b1d */ /* 0x000fe60000010000 */
[----:B------:R-:W-:Y:S01]  /*0bf0*/  ISETP.NE.AND P0, PT, R2, RZ, PT ;  /* 0x000000ff0200720c */ /* 0x000fe20003f05270 */
[----:B----4-:R-:W-:Y:S01]  /*0c00*/  FFMA R14, R14, R9, R19 ;  /* 0x000000090e0e7223 */ /* 0x010fe20000000013 */
[----:B------:R-:W-:Y:S01]  /*0c10*/  IMAD.WIDE.U32 R20, R4, 0x4, R20 ;  /* 0x0000000404147825 */ /* 0x000fe200078e0014 */
[----:B------:R-:W-:-:S02]  /*0c20*/  IADD3 R0, PT, PT, R0, 0x20, RZ ;  /* 0x0000002000007810 */ /* 0x000fc40007ffe0ff */
[----:B------:R-:W-:Y:S01]  /*0c30*/  IADD3 R3, PT, PT, R4, R3, RZ ;  /* 0x0000000304037210 */ /* 0x000fe20007ffe0ff */
[----:B0-----:R-:W-:-:S04]  /*0c40*/  FFMA R12, R12, R9, R25 ;  /* 0x000000090c0c7223 */ /* 0x001fc80000000019 */
[-C--:B--2---:R-:W-:Y:S01]  /*0c50*/  FFMA R15, R15, R10.reuse, R12 ;  /* 0x0000000a0f0f7223 */ /* 0x084fe2000000000c */
[----:B-1----:R-:W-:-:S03]  /*0c60*/  FFMA R13, R13, R10, R14 ;  /* 0x0000000a0d0d7223 */ /* 0x002fc6000000000e */
[-C--:B---3--:R-:W-:Y:S01]  /*0c70*/  FFMA R19, R24, R11.reuse, R15 ;  /* 0x0000000b18137223 */ /* 0x088fe2000000000f */
[----:B-----5:R-:W-:Y:S01]  /*0c80*/  FFMA R25, R8, R11, R13 ;  /* 0x0000000b08197223 */ /* 0x020fe2000000000d */
[----:B------:R-:W-:Y:S06]  /*0c90*/  @P0 BRA `(.L_x_1) ;  /* 0xfffffff400980947 */ /* 0x000fec000383ffff */
.L_x_0:
[----:B------:R-:W-:Y:S04]  /*0ca0*/  STG.E desc[UR8][R22.64], R19 ;  /* 0x0000001316007986 */ /* 0x000fe8000c101908 */
[----:B------:R-:W-:Y:S01]  /*0cb0*/  STG.E desc[UR8][R22.64+0x80], R25 ;  /* 0x0000801916007986 */ /* 0x000fe2000c101908 */
[----:B------:R-:W-:Y:S05]  /*0cc0*/  EXIT ;  /* 0x000000000000794d */ /* 0x000fea0003800000 */
.L_x_2:
[----:B------:R-:W-:-:S00]  /*0cd0*/  BRA `(.L_x_2) ;  /* 0xfffffffc00fc7947 */ /* 0x000fc0000383ffff */
[----:B------:R-:W-:-:S00]  /*0ce0*/  NOP ;  /* 0x0000000000007918 */ /* 0x000fc00000000000 */
        /* <DEDUP_REMOVED lines=9> */
.L_x_3:


//--------------------- .nv.shared._Z20MatrixMulKernel_GranPfS_S_i --------------------------
	.section	.nv.shared._Z20MatrixMulKernel_GranPfS_S_i,"aw",@nobits
	.sectionflags	@""
	.align	4
.nv.shared._Z20MatrixMulKernel_GranPfS_S_i:
	.zero		13312


//--------------------- .nv.shared.reserved.0     --------------------------
	.section	.nv.shared.reserved.0,"aw",@nobits
	.weak		__nv_reservedSMEM_offset_0_alias
	.size		__nv_reservedSMEM_offset_0_alias, 0, 64
	.other		__nv_reservedSMEM_offset_0_alias,@"STO_CUDA_RESERVED_SHARED STV_DEFAULT"
__nv_reservedSMEM_offset_0_alias:
	.zero		0
	.zero		64


//--------------------- .nv.constant0._Z20MatrixMulKernel_GranPfS_S_i --------------------------
	.section	.nv.constant0._Z20MatrixMulKernel_GranPfS_S_i,"a",@progbits
	.sectionflags	@""
	.align	4
.nv.constant0._Z20MatrixMulKernel_GranPfS_S_i:
	.zero		924


//--------------------- SYMBOLS --------------------------

	.type		.nv.reservedSmem.offset0,@object
	.size		.nv.reservedSmem.offset0,0x4
	.type		.nv.reservedSmem.cap,@object
	.size		.nv.reservedSmem.cap,0x4
